	.headerflags	@"EF_CUDA_TEXMODE_UNIFIED EF_CUDA_64BIT_ADDRESS EF_CUDA_ACCELERATORS EF_CUDA_SM90 EF_CUDA_VIRTUAL_SM(EF_CUDA_SM90)"
	.elftype	@"ET_EXEC"


//--------------------- .nv.info                  --------------------------
	.section	.nv.info,"",@"SHT_CUDA_INFO"
	.align	4


	//----- nvinfo : EIATTR_REGCOUNT
	.align		4
        /*0000*/ 	.byte	0x04, 0x2f
        /*0002*/ 	.short	(.L_3 - .L_2)
	.align		4
.L_2:
        /*0004*/ 	.word	index@(triton_poi_fused__native_batch_norm_legit_no_training_relu_26)
        /*0008*/ 	.word	0x00000030


	//----- nvinfo : EIATTR_MIN_STACK_SIZE
	.align		4
.L_3:
        /*000c*/ 	.byte	0x04, 0x12
        /*000e*/ 	.short	(.L_5 - .L_4)
	.align		4
.L_4:
        /*0010*/ 	.word	index@(triton_poi_fused__native_batch_norm_legit_no_training_relu_26)
        /*0014*/ 	.word	0x00000000


	//----- nvinfo : EIATTR_FRAME_SIZE
	.align		4
.L_5:
        /*0018*/ 	.byte	0x04, 0x11
        /*001a*/ 	.short	(.L_7 - .L_6)
	.align		4
.L_6:
        /*001c*/ 	.word	index@(triton_poi_fused__native_batch_norm_legit_no_training_relu_26)
        /*0020*/ 	.word	0x00000000


	//----- nvinfo : EIATTR_MIN_STACK_SIZE
	.align		4
.L_7:
        /*0024*/ 	.byte	0x04, 0x12
        /*0026*/ 	.short	(.L_9 - .L_8)
	.align		4
.L_8:
        /*0028*/ 	.word	index@(triton_poi_fused__native_batch_norm_legit_no_training_relu_26)
        /*002c*/ 	.word	0x00000000
.L_9:


//--------------------- .nv.info.triton_poi_fused__native_batch_norm_legit_no_training_relu_26 --------------------------
	.section	.nv.info.triton_poi_fused__native_batch_norm_legit_no_training_relu_26,"",@"SHT_CUDA_INFO"
	.sectionflags	@""
	.align	4


	//----- nvinfo : EIATTR_CUDA_API_VERSION
	.align		4
        /*0000*/ 	.byte	0x04, 0x37
        /*0002*/ 	.short	(.L_11 - .L_10)
.L_10:
        /*0004*/ 	.word	0x0000007c


	//----- nvinfo : EIATTR_KPARAM_INFO
	.align		4
.L_11:
        /*0008*/ 	.byte	0x04, 0x17
        /*000a*/ 	.short	(.L_13 - .L_12)
.L_12:
        /*000c*/ 	.word	0x00000000
        /*0010*/ 	.short	0x0006
        /*0012*/ 	.short	0x0030
        /*0014*/ 	.byte	0x00, 0xf0, 0x11, 0x00


	//----- nvinfo : EIATTR_KPARAM_INFO
	.align		4
.L_13:
        /*0018*/ 	.byte	0x04, 0x17
        /*001a*/ 	.short	(.L_15 - .L_14)
.L_14:
        /*001c*/ 	.word	0x00000000
        /*0020*/ 	.short	0x0005
        /*0022*/ 	.short	0x0028
        /*0024*/ 	.byte	0x00, 0xf4, 0x21, 0x00


	//----- nvinfo : EIATTR_KPARAM_INFO
	.align		4
.L_15:
        /*0028*/ 	.byte	0x04, 0x17
        /*002a*/ 	.short	(.L_17 - .L_16)
.L_16:
        /*002c*/ 	.word	0x00000000
        /*0030*/ 	.short	0x0004
        /*0032*/ 	.short	0x0020
        /*0034*/ 	.byte	0x00, 0xf4, 0x21, 0x00


	//----- nvinfo : EIATTR_KPARAM_INFO
	.align		4
.L_17:
        /*0038*/ 	.byte	0x04, 0x17
        /*003a*/ 	.short	(.L_19 - .L_18)
.L_18:
        /*003c*/ 	.word	0x00000000
        /*0040*/ 	.short	0x0003
        /*0042*/ 	.short	0x0018
        /*0044*/ 	.byte	0x00, 0xf4, 0x21, 0x00


	//----- nvinfo : EIATTR_KPARAM_INFO
	.align		4
.L_19:
        /*0048*/ 	.byte	0x04, 0x17
        /*004a*/ 	.short	(.L_21 - .L_20)
.L_20:
        /*004c*/ 	.word	0x00000000
        /*0050*/ 	.short	0x0002
        /*0052*/ 	.short	0x0010
        /*0054*/ 	.byte	0x00, 0xf4, 0x21, 0x00


	//----- nvinfo : EIATTR_KPARAM_INFO
	.align		4
.L_21:
        /*0058*/ 	.byte	0x04, 0x17
        /*005a*/ 	.short	(.L_23 - .L_22)
.L_22:
        /*005c*/ 	.word	0x00000000
        /*0060*/ 	.short	0x0001
        /*0062*/ 	.short	0x0008
        /*0064*/ 	.byte	0x00, 0xf4, 0x21, 0x00


	//----- nvinfo : EIATTR_KPARAM_INFO
	.align		4
.L_23:
        /*0068*/ 	.byte	0x04, 0x17
        /*006a*/ 	.short	(.L_25 - .L_24)
.L_24:
        /*006c*/ 	.word	0x00000000
        /*0070*/ 	.short	0x0000
        /*0072*/ 	.short	0x0000
        /*0074*/ 	.byte	0x00, 0xf4, 0x21, 0x00


	//----- nvinfo : EIATTR_SPARSE_MMA_MASK
	.align		4
.L_25:
        /*0078*/ 	.byte	0x03, 0x50
        /*007a*/ 	.short	0x0000


	//----- nvinfo : EIATTR_MAXREG_COUNT
	.align		4
        /*007c*/ 	.byte	0x03, 0x1b
        /*007e*/ 	.short	0x00ff


	//----- nvinfo : EIATTR_EXIT_INSTR_OFFSETS
	.align		4
        /*0080*/ 	.byte	0x04, 0x1c
        /*0082*/ 	.short	(.L_27 - .L_26)


	//   ....[0]....
.L_26:
        /*0084*/ 	.word	0x00000e50


	//   ....[1]....
        /*0088*/ 	.word	0x00000e70


	//----- nvinfo : EIATTR_REQNTID
	.align		4
.L_27:
        /*008c*/ 	.byte	0x04, 0x10
        /*008e*/ 	.short	(.L_29 - .L_28)
.L_28:
        /*0090*/ 	.word	0x00000080
        /*0094*/ 	.word	0x00000001
        /*0098*/ 	.word	0x00000001


	//----- nvinfo : EIATTR_CBANK_PARAM_SIZE
	.align		4
.L_29:
        /*009c*/ 	.byte	0x03, 0x19
        /*009e*/ 	.short	0x0034


	//----- nvinfo : EIATTR_PARAM_CBANK
	.align		4
        /*00a0*/ 	.byte	0x04, 0x0a
        /*00a2*/ 	.short	(.L_31 - .L_30)
	.align		4
.L_30:
        /*00a4*/ 	.word	index@(.nv.constant0.triton_poi_fused__native_batch_norm_legit_no_training_relu_26)
        /*00a8*/ 	.short	0x0210
        /*00aa*/ 	.short	0x0034


	//----- nvinfo : EIATTR_SW_WAR
	.align		4
.L_31:
        /*00ac*/ 	.byte	0x04, 0x36
        /*00ae*/ 	.short	(.L_33 - .L_32)
.L_32:
        /*00b0*/ 	.word	0x00000008
.L_33:


//--------------------- .nv.callgraph             --------------------------
	.section	.nv.callgraph,"",@"SHT_CUDA_CALLGRAPH"
	.align	4
	.sectionentsize	8
	.align		4
        /*0000*/ 	.word	0x00000000
	.align		4
        /*0004*/ 	.word	0xffffffff
	.align		4
        /*0008*/ 	.word	0x00000000
	.align		4
        /*000c*/ 	.word	0xfffffffe
	.align		4
        /*0010*/ 	.word	0x00000000
	.align		4
        /*0014*/ 	.word	0xfffffffd
	.align		4
        /*0018*/ 	.word	0x00000000
	.align		4
        /*001c*/ 	.word	0xfffffffc


//--------------------- .nv.constant4             --------------------------
	.section	.nv.constant4,"a",@progbits
	.align	8
	.align		8
.nv.constant4:
        /*0000*/ 	.dword	_$_str
	.align		8
        /*0008*/ 	.dword	_$_str_$_2


//--------------------- .text.triton_poi_fused__native_batch_norm_legit_no_training_relu_26 --------------------------
	.section	.text.triton_poi_fused__native_batch_norm_legit_no_training_relu_26,"ax",@progbits
	.align	128
        .global         triton_poi_fused__native_batch_norm_legit_no_training_relu_26
        .type           triton_poi_fused__native_batch_norm_legit_no_training_relu_26,@function
        .size           triton_poi_fused__native_batch_norm_legit_no_training_relu_26,(.L_x_1 - triton_poi_fused__native_batch_norm_legit_no_training_relu_26)
        .other          triton_poi_fused__native_batch_norm_legit_no_training_relu_26,@"STO_CUDA_ENTRY STV_DEFAULT"
triton_poi_fused__native_batch_norm_legit_no_training_relu_26:
.text.triton_poi_fused__native_batch_norm_legit_no_training_relu_26:
[----:B------:R-:W0:Y:S01]  /*0000*/  LDC R1, c[0x0][0x28] ;  /* 0x00000a00ff017b82 */ /* 0x000e220000000800 */
[----:B------:R-:W1:Y:S01]  /*0010*/  S2R R0, SR_TID.X ;  /* 0x0000000000007919 */ /* 0x000e620000002100 */
[----:B------:R-:W2:Y:S01]  /*0020*/  S2R R3, SR_CTAID.X ;  /* 0x0000000000037919 */ /* 0x000ea20000002500 */
[----:B------:R-:W-:Y:S01]  /*0030*/  CS2R R40, SRZ ;  /* 0x0000000000287805 */ /* 0x000fe2000001ff00 */
[----:B------:R-:W-:Y:S01]  /*0040*/  HFMA2.MMA R30, -RZ, RZ, 0, 0 ;  /* 0x00000000ff1e7435 */ /* 0x000fe200000001ff */
[----:B------:R-:W-:Y:S01]  /*0050*/  ULDC.64 UR4, c[0x0][0x208] ;  /* 0x0000820000047ab9 */ /* 0x000fe20000000a00 */
[----:B------:R-:W-:Y:S02]  /*0060*/  MOV R35, RZ ;  /* 0x000000ff00237202 */ /* 0x000fe40000000f00 */
[----:B------:R-:W-:Y:S02]  /*0070*/  CS2R R42, SRZ ;  /* 0x00000000002a7805 */ /* 0x000fe4000001ff00 */
[----:B------:R-:W-:Y:S01]  /*0080*/  CS2R R38, SRZ ;  /* 0x0000000000267805 */ /* 0x000fe2000001ff00 */
[----:B------:R-:W3:Y:S08]  /*0090*/  LDC.64 R26, c[0x0][0x210] ;  /* 0x00008400ff1a7b82 */ /* 0x000ef00000000a00 */
[----:B------:R-:W4:Y:S01]  /*00a0*/  LDC.64 R36, c[0x0][0x218] ;  /* 0x00008600ff247b82 */ /* 0x000f220000000a00 */
[----:B------:R-:W-:-:S02]  /*00b0*/  CS2R R18, SRZ ;  /* 0x0000000000127805 */ /* 0x000fc4000001ff00 */
[----:B------:R-:W-:Y:S02]  /*00c0*/  CS2R R12, SRZ ;  /* 0x00000000000c7805 */ /* 0x000fe4000001ff00 */
[----:B------:R-:W-:-:S03]  /*00d0*/  CS2R R14, SRZ ;  /* 0x00000000000e7805 */ /* 0x000fc6000001ff00 */
[----:B------:R-:W5:Y:S01]  /*00e0*/  LDC.64 R28, c[0x0][0x228] ;  /* 0x00008a00ff1c7b82 */ /* 0x000f620000000a00 */
[----:B-1----:R-:W-:-:S07]  /*00f0*/  SHF.L.U32 R0, R0, 0x2, RZ ;  /* 0x0000000200007819 */ /* 0x002fce00000006ff */
[----:B------:R-:W1:Y:S01]  /*0100*/  LDC.64 R16, c[0x0][0x230] ;  /* 0x00008c00ff107b82 */ /* 0x000e620000000a00 */
[----:B------:R-:W-:-:S04]  /*0110*/  LOP3.LUT R0, R0, 0x1fc, RZ, 0xc0, !PT ;  /* 0x000001fc00007812 */ /* 0x000fc800078ec0ff */
[----:B--2---:R-:W-:-:S03]  /*0120*/  LEA R32, R3, R0, 0xa ;  /* 0x0000000003207211 */ /* 0x004fc600078e50ff */
[----:B------:R-:W2:Y:S01]  /*0130*/  LDC.64 R2, c[0x0][0x220] ;  /* 0x00008800ff027b82 */ /* 0x000ea20000000a00 */
[C---:B------:R-:W-:Y:S01]  /*0140*/  ISETP.GE.AND P1, PT, R32.reuse, 0x3d400, PT ;  /* 0x0003d4002000780c */ /* 0x040fe20003f26270 */
[----:B------:R-:W-:-:S05]  /*0150*/  IMAD.HI R0, R32, 0x5397829d, RZ ;  /* 0x5397829d20007827 */ /* 0x000fca00078e02ff */
[----:B------:R-:W-:-:S04]  /*0160*/  SHF.R.U32.HI R5, RZ, 0x1f, R0 ;  /* 0x0000001fff057819 */ /* 0x000fc80000011600 */
[----:B------:R-:W-:-:S05]  /*0170*/  LEA.HI.SX32 R5, R0, R5, 0x1a ;  /* 0x0000000500057211 */ /* 0x000fca00078fd2ff */
[----:B------:R-:W-:-:S05]  /*0180*/  IMAD.HI R0, R5, 0x66666667, RZ ;  /* 0x6666666705007827 */ /* 0x000fca00078e02ff */
[----:B------:R-:W-:-:S04]  /*0190*/  SHF.R.U32.HI R7, RZ, 0x1f, R0 ;  /* 0x0000001fff077819 */ /* 0x000fc80000011600 */
[----:B------:R-:W-:-:S05]  /*01a0*/  LEA.HI.SX32 R0, R0, R7, 0x19 ;  /* 0x0000000700007211 */ /* 0x000fca00078fcaff */
[----:B------:R-:W-:-:S04]  /*01b0*/  IMAD R45, R0, -0x140, R5 ;  /* 0xfffffec0002d7824 */ /* 0x000fc800078e0205 */
[----:B--2---:R-:W-:Y:S01]  /*01c0*/  IMAD.WIDE R4, R45, 0x4, R2 ;  /* 0x000000042d047825 */ /* 0x004fe200078e0202 */
[----:B------:R-:W-:-:S04]  /*01d0*/  IADD3 R34, R32, 0x200, RZ ;  /* 0x0000020020227810 */ /* 0x000fc80007ffe0ff */
[----:B------:R-:W2:Y:S01]  /*01e0*/  @!P1 LDG.E.EL R41, desc[UR4][R4.64] ;  /* 0x0000000404299981 */ /* 0x000ea2000c2e1900 */
[----:B------:R-:W-:-:S03]  /*01f0*/  IMAD.HI R0, R34, 0x5397829d, RZ ;  /* 0x5397829d22007827 */ /* 0x000fc600078e02ff */
[----:B------:R-:W2:Y:S02]  /*0200*/  @!P1 LDG.E.EL R30, desc[UR4][R4.64] ;  /* 0x00000004041e9981 */ /* 0x000ea4000c2e1900 */
[----:B------:R-:W-:Y:S02]  /*0210*/  SHF.R.U32.HI R7, RZ, 0x1f, R0 ;  /* 0x0000001fff077819 */ /* 0x000fe40000011600 */
[----:B------:R-:W2:Y:S02]  /*0220*/  @!P1 LDG.E.EL R35, desc[UR4][R4.64] ;  /* 0x0000000404239981 */ /* 0x000ea4000c2e1900 */
[----:B------:R-:W-:Y:S02]  /*0230*/  LEA.HI.SX32 R7, R0, R7, 0x1a ;  /* 0x0000000700077211 */ /* 0x000fe400078fd2ff */
[----:B------:R-:W2:Y:S03]  /*0240*/  @!P1 LDG.E.EL R42, desc[UR4][R4.64] ;  /* 0x00000004042a9981 */ /* 0x000ea6000c2e1900 */
[----:B------:R-:W-:-:S05]  /*0250*/  IMAD.HI R0, R7, 0x66666667, RZ ;  /* 0x6666666707007827 */ /* 0x000fca00078e02ff */
[----:B------:R-:W-:Y:S02]  /*0260*/  SHF.R.U32.HI R9, RZ, 0x1f, R0 ;  /* 0x0000001fff097819 */ /* 0x000fe40000011600 */
[----:B------:R-:W-:Y:S02]  /*0270*/  ISETP.GE.AND P0, PT, R34, 0x3d400, PT ;  /* 0x0003d4002200780c */ /* 0x000fe40003f06270 */
[----:B------:R-:W-:-:S05]  /*0280*/  LEA.HI.SX32 R0, R0, R9, 0x19 ;  /* 0x0000000900007211 */ /* 0x000fca00078fcaff */
[----:B------:R-:W-:-:S04]  /*0290*/  IMAD R31, R0, -0x140, R7 ;  /* 0xfffffec0001f7824 */ /* 0x000fc800078e0207 */
[----:B------:R-:W-:-:S05]  /*02a0*/  IMAD.WIDE R6, R31, 0x4, R2 ;  /* 0x000000041f067825 */ /* 0x000fca00078e0202 */
[----:B------:R-:W2:Y:S04]  /*02b0*/  @!P0 LDG.E.EL R43, desc[UR4][R6.64] ;  /* 0x00000004062b8981 */ /* 0x000ea8000c2e1900 */
[----:B------:R-:W2:Y:S04]  /*02c0*/  @!P0 LDG.E.EL R40, desc[UR4][R6.64] ;  /* 0x0000000406288981 */ /* 0x000ea8000c2e1900 */
[----:B------:R-:W2:Y:S04]  /*02d0*/  @!P0 LDG.E.EL R38, desc[UR4][R6.64] ;  /* 0x0000000406268981 */ /* 0x000ea8000c2e1900 */
[----:B------:R-:W2:Y:S01]  /*02e0*/  @!P0 LDG.E.EL R39, desc[UR4][R6.64] ;  /* 0x0000000406278981 */ /* 0x000ea2000c2e1900 */
[----:B---3--:R-:W-:-:S04]  /*02f0*/  IMAD.WIDE R26, R32, 0x4, R26 ;  /* 0x00000004201a7825 */ /* 0x008fc800078e021a */
[----:B----4-:R-:W-:Y:S01]  /*0300*/  IMAD.WIDE R2, R45, 0x4, R36 ;  /* 0x000000042d027825 */ /* 0x010fe200078e0224 */
[----:B------:R-:W3:Y:S04]  /*0310*/  @!P1 LDG.E.128 R12, desc[UR4][R26.64] ;  /* 0x000000041a0c9981 */ /* 0x000ee8000c1e1d00 */
[----:B------:R-:W3:Y:S04]  /*0320*/  @!P1 LDG.E.EL R19, desc[UR4][R2.64] ;  /* 0x0000000402139981 */ /* 0x000ee8000c2e1900 */
[----:B------:R-:W4:Y:S01]  /*0330*/  @!P1 LDG.E.EL R18, desc[UR4][R2.64] ;  /* 0x0000000402129981 */ /* 0x000f22000c2e1900 */
[----:B------:R-:W-:Y:S01]  /*0340*/  HFMA2.MMA R33, -RZ, RZ, 0, 0 ;  /* 0x00000000ff217435 */ /* 0x000fe200000001ff */
[----:B------:R-:W-:-:S02]  /*0350*/  CS2R R24, SRZ ;  /* 0x0000000000187805 */ /* 0x000fc4000001ff00 */
[----:B------:R-:W-:Y:S02]  /*0360*/  CS2R R22, SRZ ;  /* 0x0000000000167805 */ /* 0x000fe4000001ff00 */
[----:B------:R-:W-:Y:S02]  /*0370*/  CS2R R20, SRZ ;  /* 0x0000000000147805 */ /* 0x000fe4000001ff00 */
[----:B------:R-:W-:Y:S02]  /*0380*/  CS2R R10, SRZ ;  /* 0x00000000000a7805 */ /* 0x000fe4000001ff00 */
[----:B------:R-:W-:Y:S01]  /*0390*/  CS2R R8, SRZ ;  /* 0x0000000000087805 */ /* 0x000fe2000001ff00 */
[----:B------:R-:W3:Y:S01]  /*03a0*/  @!P1 LDG.E.EL R24, desc[UR4][R2.64] ;  /* 0x0000000402189981 */ /* 0x000ee2000c2e1900 */
[----:B------:R-:W-:-:S03]  /*03b0*/  IMAD.WIDE R36, R31, 0x4, R36 ;  /* 0x000000041f247825 */ /* 0x000fc600078e0224 */
[----:B------:R5:W3:Y:S01]  /*03c0*/  @!P1 LDG.E.EL R33, desc[UR4][R2.64] ;  /* 0x0000000402219981 */ /* 0x000ae2000c2e1900 */
[----:B------:R-:W-:-:S03]  /*03d0*/  MOV R0, RZ ;  /* 0x000000ff00007202 */ /* 0x000fc60000000f00 */
[----:B------:R-:W3:Y:S04]  /*03e0*/  @!P0 LDG.E.EL R11, desc[UR4][R36.64] ;  /* 0x00000004240b8981 */ /* 0x000ee8000c2e1900 */
[----:B------:R-:W3:Y:S01]  /*03f0*/  @!P0 LDG.E.EL R8, desc[UR4][R36.64] ;  /* 0x0000000424088981 */ /* 0x000ee2000c2e1900 */
[----:B-----5:R-:W-:-:S03]  /*0400*/  IMAD.WIDE R2, R45, 0x4, R28 ;  /* 0x000000042d027825 */ /* 0x020fc600078e021c */
[----:B------:R-:W5:Y:S04]  /*0410*/  @!P0 LDG.E.EL R9, desc[UR4][R36.64] ;  /* 0x0000000424098981 */ /* 0x000f68000c2e1900 */
[----:B------:R-:W3:Y:S04]  /*0420*/  @!P1 LDG.E.EL R25, desc[UR4][R2.64] ;  /* 0x0000000402199981 */ /* 0x000ee8000c2e1900 */
[----:B------:R-:W3:Y:S04]  /*0430*/  @!P1 LDG.E.EL R23, desc[UR4][R2.64] ;  /* 0x0000000402179981 */ /* 0x000ee8000c2e1900 */
[----:B------:R-:W3:Y:S04]  /*0440*/  @!P1 LDG.E.EL R21, desc[UR4][R2.64] ;  /* 0x0000000402159981 */ /* 0x000ee8000c2e1900 */
[----:B------:R1:W3:Y:S04]  /*0450*/  @!P1 LDG.E.EL R22, desc[UR4][R2.64] ;  /* 0x0000000402169981 */ /* 0x0002e8000c2e1900 */
[----:B------:R1:W3:Y:S02]  /*0460*/  @!P0 LDG.E.EL R10, desc[UR4][R36.64] ;  /* 0x00000004240a8981 */ /* 0x0002e4000c2e1900 */
[----:B01----:R-:W-:Y:S01]  /*0470*/  CS2R R2, SRZ ;  /* 0x0000000000027805 */ /* 0x003fe2000001ff00 */
[----:B------:R-:W-:-:S05]  /*0480*/  IMAD.WIDE R36, R45, 0x4, R16 ;  /* 0x000000042d247825 */ /* 0x000fca00078e0210 */
[----:B------:R-:W3:Y:S04]  /*0490*/  @!P1 LDG.E.EL R20, desc[UR4][R36.64] ;  /* 0x0000000424149981 */ /* 0x000ee8000c2e1900 */
[----:B------:R-:W3:Y:S04]  /*04a0*/  @!P1 LDG.E.EL R0, desc[UR4][R36.64] ;  /* 0x0000000424009981 */ /* 0x000ee8000c2e1900 */
[----:B------:R-:W3:Y:S04]  /*04b0*/  @!P1 LDG.E.EL R2, desc[UR4][R36.64] ;  /* 0x0000000424029981 */ /* 0x000ee8000c2e1900 */
[----:B------:R-:W3:Y:S01]  /*04c0*/  @!P1 LDG.E.EL R3, desc[UR4][R36.64] ;  /* 0x0000000424039981 */ /* 0x000ee2000c2e1900 */
[----:B------:R-:W-:-:S02]  /*04d0*/  CS2R R6, SRZ ;  /* 0x0000000000067805 */ /* 0x000fc4000001ff00 */
[----:B------:R-:W-:Y:S01]  /*04e0*/  CS2R R4, SRZ ;  /* 0x0000000000047805 */ /* 0x000fe2000001ff00 */
[----:B------:R-:W-:-:S04]  /*04f0*/  IMAD.WIDE R28, R31, 0x4, R28 ;  /* 0x000000041f1c7825 */ /* 0x000fc800078e021c */
[----:B------:R-:W-:Y:S01]  /*0500*/  IMAD.WIDE R16, R31, 0x4, R16 ;  /* 0x000000041f107825 */ /* 0x000fe200078e0210 */
[----:B------:R-:W3:Y:S04]  /*0510*/  @!P0 LDG.E.EL R7, desc[UR4][R28.64] ;  /* 0x000000041c078981 */ /* 0x000ee8000c2e1900 */
[----:B------:R-:W3:Y:S04]  /*0520*/  @!P0 LDG.E.EL R4, desc[UR4][R28.64] ;  /* 0x000000041c048981 */ /* 0x000ee8000c2e1900 */
[----:B------:R-:W3:Y:S04]  /*0530*/  @!P0 LDG.E.EL R5, desc[UR4][R28.64] ;  /* 0x000000041c058981 */ /* 0x000ee8000c2e1900 */
[----:B------:R0:W3:Y:S02]  /*0540*/  @!P0 LDG.E.EL R6, desc[UR4][R28.64] ;  /* 0x000000041c068981 */ /* 0x0000e4000c2e1900 */
[----:B0-----:R-:W-:-:S06]  /*0550*/  CS2R R28, SRZ ;  /* 0x00000000001c7805 */ /* 0x001fcc000001ff00 */
[----:B------:R-:W3:Y:S04]  /*0560*/  @!P0 LDG.E.EL R29, desc[UR4][R16.64] ;  /* 0x00000004101d8981 */ /* 0x000ee8000c2e1900 */
[----:B------:R-:W3:Y:S01]  /*0570*/  @!P0 LDG.E.EL R28, desc[UR4][R16.64] ;  /* 0x00000004101c8981 */ /* 0x000ee2000c2e1900 */
[----:B--2---:R-:W-:Y:S01]  /*0580*/  FADD R37, R41, 0.0010000000474974513054 ;  /* 0x3a83126f29257421 */ /* 0x004fe20000000000 */
[----:B------:R-:W-:-:S05]  /*0590*/  FADD R44, R30, 0.0010000000474974513054 ;  /* 0x3a83126f1e2c7421 */ /* 0x000fca0000000000 */
[----:B------:R-:W0:Y:S08]  /*05a0*/  MUFU.SQRT R37, R37 ;  /* 0x0000002500257308 */ /* 0x000e300000002000 */
[----:B------:R-:W1:Y:S01]  /*05b0*/  MUFU.SQRT R44, R44 ;  /* 0x0000002c002c7308 */ /* 0x000e620000002000 */
[----:B------:R-:W-:Y:S01]  /*05c0*/  FADD R35, R35, 0.0010000000474974513054 ;  /* 0x3a83126f23237421 */ /* 0x000fe20000000000 */
[----:B0-----:R-:W-:-:S06]  /*05d0*/  FSETP.GT.AND P5, PT, R37, 8.50705917302346158658e+37, PT ;  /* 0x7e8000002500780b */ /* 0x001fcc0003fa4000 */
[----:B------:R-:W0:Y:S01]  /*05e0*/  MUFU.SQRT R45, R35 ;  /* 0x00000023002d7308 */ /* 0x000e220000002000 */
[----:B------:R-:W-:Y:S02]  /*05f0*/  FSETP.GEU.AND P6, PT, R37, 1.175494350822287508e-38, PT ;  /* 0x008000002500780b */ /* 0x000fe40003fce000 */
[----:B------:R-:W-:Y:S02]  /*0600*/  CS2R R30, SRZ ;  /* 0x00000000001e7805 */ /* 0x000fe4000001ff00 */
[----:B-1----:R-:W-:-:S04]  /*0610*/  FSETP.GT.AND P3, PT, R44, 8.50705917302346158658e+37, PT ;  /* 0x7e8000002c00780b */ /* 0x002fc80003f64000 */
[----:B------:R-:W2:Y:S01]  /*0620*/  @!P0 LDG.E.EL R30, desc[UR4][R16.64] ;  /* 0x00000004101e8981 */ /* 0x000ea2000c2e1900 */
[----:B------:R-:W-:-:S03]  /*0630*/  FSETP.GEU.AND P4, PT, R44, 1.175494350822287508e-38, PT ;  /* 0x008000002c00780b */ /* 0x000fc60003f8e000 */
[----:B------:R1:W2:Y:S01]  /*0640*/  @!P0 LDG.E.EL R31, desc[UR4][R16.64] ;  /* 0x00000004101f8981 */ /* 0x0002a2000c2e1900 */
[----:B------:R-:W-:-:S04]  /*0650*/  @P5 FMUL R37, R37, 0.25 ;  /* 0x3e80000025255820 */ /* 0x000fc80000400000 */
[----:B------:R-:W-:Y:S01]  /*0660*/  @!P6 FMUL R37, R37, 16777216 ;  /* 0x4b8000002525e820 */ /* 0x000fe20000400000 */
[----:B-1----:R-:W-:Y:S01]  /*0670*/  HFMA2.MMA R16, -RZ, RZ, 1.625, 0 ;  /* 0x3e800000ff107435 */ /* 0x002fe200000001ff */
[----:B------:R-:W-:Y:S01]  /*0680*/  @P3 FMUL R44, R44, 0.25 ;  /* 0x3e8000002c2c3820 */ /* 0x000fe20000400000 */
[----:B0-----:R-:W-:Y:S01]  /*0690*/  FSETP.GT.AND P2, PT, R45, 8.50705917302346158658e+37, PT ;  /* 0x7e8000002d00780b */ /* 0x001fe20003f44000 */
[----:B------:R-:W-:Y:S01]  /*06a0*/  FADD R42, R42, 0.0010000000474974513054 ;  /* 0x3a83126f2a2a7421 */ /* 0x000fe20000000000 */
[----:B------:R-:W0:Y:S01]  /*06b0*/  MUFU.RCP R36, R37 ;  /* 0x0000002500247308 */ /* 0x000e220000001000 */
[----:B------:R-:W-:Y:S01]  /*06c0*/  @!P4 FMUL R44, R44, 16777216 ;  /* 0x4b8000002c2cc820 */ /* 0x000fe20000400000 */
[----:B------:R-:W-:-:S04]  /*06d0*/  FADD R43, R43, 0.0010000000474974513054 ;  /* 0x3a83126f2b2b7421 */ /* 0x000fc80000000000 */
[----:B------:R-:W-:Y:S02]  /*06e0*/  FSEL R35, R16, 1, P3 ;  /* 0x3f80000010237808 */ /* 0x000fe40001800000 */
[C---:B------:R-:W-:Y:S01]  /*06f0*/  FSETP.GEU.AND P3, PT, R45.reuse, 1.175494350822287508e-38, PT ;  /* 0x008000002d00780b */ /* 0x040fe20003f6e000 */
[----:B------:R1:W0:Y:S01]  /*0700*/  MUFU.SQRT R41, R42 ;  /* 0x0000002a00297308 */ /* 0x0002220000002000 */
[----:B------:R-:W-:Y:S01]  /*0710*/  FADD R40, R40, 0.0010000000474974513054 ;  /* 0x3a83126f28287421 */ /* 0x000fe20000000000 */
[----:B------:R-:W-:Y:S01]  /*0720*/  @P2 FMUL R45, R45, 0.25 ;  /* 0x3e8000002d2d2820 */ /* 0x000fe20000400000 */
[----:B-1----:R-:W-:-:S05]  /*0730*/  FSEL R42, R16, 1, P5 ;  /* 0x3f800000102a7808 */ /* 0x002fca0002800000 */
[----:B------:R1:W4:Y:S01]  /*0740*/  MUFU.SQRT R17, R43 ;  /* 0x0000002b00117308 */ /* 0x0003220000002000 */
[----:B------:R-:W-:-:S07]  /*0750*/  @!P6 FMUL R42, R42, 16777216 ;  /* 0x4b8000002a2ae820 */ /* 0x000fce0000400000 */
[----:B------:R-:W5:Y:S01]  /*0760*/  MUFU.RCP R44, R44 ;  /* 0x0000002c002c7308 */ /* 0x000f620000001000 */
[----:B0-----:R-:W-:Y:S01]  /*0770*/  FMUL R36, R36, R42 ;  /* 0x0000002a24247220 */ /* 0x001fe20000400000 */
[----:B------:R-:W-:Y:S01]  /*0780*/  @!P3 FMUL R45, R45, 16777216 ;  /* 0x4b8000002d2db820 */ /* 0x000fe20000400000 */
[----:B-1----:R-:W-:Y:S01]  /*0790*/  FADD R43, R38, 0.0010000000474974513054 ;  /* 0x3a83126f262b7421 */ /* 0x002fe20000000000 */
[----:B------:R-:W-:-:S04]  /*07a0*/  @!P4 FMUL R35, R35, 16777216 ;  /* 0x4b8000002323c820 */ /* 0x000fc80000400000 */
[----:B------:R0:W1:Y:S01]  /*07b0*/  MUFU.SQRT R42, R40 ;  /* 0x00000028002a7308 */ /* 0x0000620000002000 */
[----:B------:R-:W-:Y:S02]  /*07c0*/  FSETP.GT.AND P4, PT, R41, 8.50705917302346158658e+37, PT ;  /* 0x7e8000002900780b */ /* 0x000fe40003f84000 */
[----:B----4-:R-:W-:Y:S01]  /*07d0*/  FSETP.GT.AND P6, PT, R17, 8.50705917302346158658e+37, PT ;  /* 0x7e8000001100780b */ /* 0x010fe20003fc4000 */
[----:B0-----:R-:W-:-:S04]  /*07e0*/  FADD R40, R39, 0.0010000000474974513054 ;  /* 0x3a83126f27287421 */ /* 0x001fc80000000000 */
[----:B------:R-:W0:Y:S01]  /*07f0*/  MUFU.RCP R45, R45 ;  /* 0x0000002d002d7308 */ /* 0x000e220000001000 */
[----:B-----5:R-:W-:Y:S01]  /*0800*/  FMUL R35, R44, R35 ;  /* 0x000000232c237220 */ /* 0x020fe20000400000 */
[----:B------:R-:W-:Y:S02]  /*0810*/  FSEL R44, R16, 1, P2 ;  /* 0x3f800000102c7808 */ /* 0x000fe40001000000 */
[----:B------:R-:W-:Y:S02]  /*0820*/  FSETP.GEU.AND P5, PT, R41, 1.175494350822287508e-38, PT ;  /* 0x008000002900780b */ /* 0x000fe40003fae000 */
[----:B------:R-:W-:Y:S02]  /*0830*/  FSETP.GEU.AND P2, PT, R17, 1.175494350822287508e-38, PT ;  /* 0x008000001100780b */ /* 0x000fe40003f4e000 */
[----:B------:R-:W4:Y:S01]  /*0840*/  MUFU.SQRT R43, R43 ;  /* 0x0000002b002b7308 */ /* 0x000f220000002000 */
[----:B------:R-:W-:Y:S01]  /*0850*/  @!P3 FMUL R44, R44, 16777216 ;  /* 0x4b8000002c2cb820 */ /* 0x000fe20000400000 */
[----:B-1----:R-:W-:-:S06]  /*0860*/  FSETP.GT.AND P3, PT, R42, 8.50705917302346158658e+37, PT ;  /* 0x7e8000002a00780b */ /* 0x002fcc0003f64000 */
[----:B------:R-:W1:Y:S01]  /*0870*/  MUFU.SQRT R40, R40 ;  /* 0x0000002800287308 */ /* 0x000e620000002000 */
[----:B------:R-:W-:Y:S01]  /*0880*/  @P4 FMUL R41, R41, 0.25 ;  /* 0x3e80000029294820 */ /* 0x000fe20000400000 */
[C---:B------:R-:W-:Y:S01]  /*0890*/  FSEL R38, R16.reuse, 1, P4 ;  /* 0x3f80000010267808 */ /* 0x040fe20002000000 */
[----:B------:R-:W-:Y:S01]  /*08a0*/  @P6 FMUL R17, R17, 0.25 ;  /* 0x3e80000011116820 */ /* 0x000fe20000400000 */
[----:B0-----:R-:W-:Y:S01]  /*08b0*/  FMUL R37, R45, R44 ;  /* 0x0000002c2d257220 */ /* 0x001fe20000400000 */
[----:B------:R-:W-:Y:S01]  /*08c0*/  FSEL R44, R16, 1, P6 ;  /* 0x3f800000102c7808 */ /* 0x000fe20003000000 */
[----:B------:R-:W-:Y:S01]  /*08d0*/  @!P5 FMUL R41, R41, 16777216 ;  /* 0x4b8000002929d820 */ /* 0x000fe20000400000 */
[----:B------:R-:W-:Y:S01]  /*08e0*/  @!P2 FMUL R17, R17, 16777216 ;  /* 0x4b8000001111a820 */ /* 0x000fe20000400000 */
[----:B------:R-:W-:Y:S01]  /*08f0*/  @!P5 FMUL R38, R38, 16777216 ;  /* 0x4b8000002626d820 */ /* 0x000fe20000400000 */
[C---:B----4-:R-:W-:Y:S01]  /*0900*/  FSETP.GT.AND P6, PT, R43.reuse, 8.50705917302346158658e+37, PT ;  /* 0x7e8000002b00780b */ /* 0x050fe20003fc4000 */
[----:B------:R-:W-:Y:S01]  /*0910*/  @!P2 FMUL R44, R44, 16777216 ;  /* 0x4b8000002c2ca820 */ /* 0x000fe20000400000 */
[C---:B------:R-:W-:Y:S01]  /*0920*/  FSETP.GEU.AND P4, PT, R42.reuse, 1.175494350822287508e-38, PT ;  /* 0x008000002a00780b */ /* 0x040fe20003f8e000 */
[----:B------:R-:W-:Y:S01]  /*0930*/  @P3 FMUL R42, R42, 0.25 ;  /* 0x3e8000002a2a3820 */ /* 0x000fe20000400000 */
[----:B-1----:R-:W-:Y:S01]  /*0940*/  FSETP.GT.AND P5, PT, R40, 8.50705917302346158658e+37, PT ;  /* 0x7e8000002800780b */ /* 0x002fe20003fa4000 */
[----:B------:R-:W0:Y:S01]  /*0950*/  MUFU.RCP R41, R41 ;  /* 0x0000002900297308 */ /* 0x000e220000001000 */
[----:B------:R-:W-:-:S02]  /*0960*/  FSETP.GEU.AND P2, PT, R43, 1.175494350822287508e-38, PT ;  /* 0x008000002b00780b */ /* 0x000fc40003f4e000 */
[----:B------:R-:W-:Y:S02]  /*0970*/  FSEL R45, R16, 1, P3 ;  /* 0x3f800000102d7808 */ /* 0x000fe40001800000 */
[----:B------:R-:W-:-:S03]  /*0980*/  FSETP.GEU.AND P3, PT, R40, 1.175494350822287508e-38, PT ;  /* 0x008000002800780b */ /* 0x000fc60003f6e000 */
[----:B------:R-:W1:Y:S01]  /*0990*/  MUFU.RCP R17, R17 ;  /* 0x0000001100117308 */ /* 0x000e620000001000 */
[----:B------:R-:W-:Y:S01]  /*09a0*/  @P6 FMUL R43, R43, 0.25 ;  /* 0x3e8000002b2b6820 */ /* 0x000fe20000400000 */
[----:B------:R-:W-:Y:S02]  /*09b0*/  @!P4 FMUL R42, R42, 16777216 ;  /* 0x4b8000002a2ac820 */ /* 0x000fe40000400000 */
[----:B------:R-:W-:Y:S02]  /*09c0*/  @P5 FMUL R40, R40, 0.25 ;  /* 0x3e80000028285820 */ /* 0x000fe40000400000 */
[----:B------:R-:W-:Y:S01]  /*09d0*/  @!P2 FMUL R43, R43, 16777216 ;  /* 0x4b8000002b2ba820 */ /* 0x000fe20000400000 */
[----:B0-----:R-:W-:-:S03]  /*09e0*/  FMUL R38, R41, R38 ;  /* 0x0000002629267220 */ /* 0x001fc60000400000 */
[----:B------:R-:W-:Y:S01]  /*09f0*/  @!P3 FMUL R40, R40, 16777216 ;  /* 0x4b8000002828b820 */ /* 0x000fe20000400000 */
[----:B------:R-:W-:Y:S01]  /*0a00*/  MUFU.RCP R42, R42 ;  /* 0x0000002a002a7308 */ /* 0x000fe20000001000 */
[----:B-1----:R-:W-:-:S07]  /*0a10*/  FMUL R39, R17, R44 ;  /* 0x0000002c11277220 */ /* 0x002fce0000400000 */
[----:B------:R-:W0:Y:S01]  /*0a20*/  MUFU.RCP R41, R43 ;  /* 0x0000002b00297308 */ /* 0x000e220000001000 */
[----:B------:R-:W-:-:S07]  /*0a30*/  FSEL R44, R16, 1, P6 ;  /* 0x3f800000102c7808 */ /* 0x000fce0003000000 */
[----:B------:R1:W4:Y:S01]  /*0a40*/  MUFU.RCP R17, R40 ;  /* 0x0000002800117308 */ /* 0x0003220000001000 */
[----:B------:R-:W-:Y:S01]  /*0a50*/  FSEL R16, R16, 1, P5 ;  /* 0x3f80000010107808 */ /* 0x000fe20002800000 */
[----:B------:R-:W-:Y:S01]  /*0a60*/  @!P4 FMUL R45, R45, 16777216 ;  /* 0x4b8000002d2dc820 */ /* 0x000fe20000400000 */
[----:B------:R-:W-:-:S03]  /*0a70*/  @!P2 FMUL R44, R44, 16777216 ;  /* 0x4b8000002c2ca820 */ /* 0x000fc60000400000 */
[----:B------:R-:W-:Y:S01]  /*0a80*/  @!P3 FMUL R16, R16, 16777216 ;  /* 0x4b8000001010b820 */ /* 0x000fe20000400000 */
[----:B0-----:R-:W-:Y:S01]  /*0a90*/  FMUL R41, R41, R44 ;  /* 0x0000002c29297220 */ /* 0x001fe20000400000 */
[----:B---3--:R-:W-:Y:S01]  /*0aa0*/  FADD R44, -R19, R12 ;  /* 0x0000000c132c7221 */ /* 0x008fe20000000100 */
[----:B-1----:R-:W-:Y:S01]  /*0ab0*/  FMUL R40, R42, R45 ;  /* 0x0000002d2a287220 */ /* 0x002fe20000400000 */
[----:B------:R-:W-:Y:S01]  /*0ac0*/  FADD R45, -R18, R13 ;  /* 0x0000000d122d7221 */ /* 0x000fe20000000100 */
[----:B------:R-:W-:Y:S01]  /*0ad0*/  CS2R R18, SRZ ;  /* 0x0000000000127805 */ /* 0x000fe2000001ff00 */
[----:B----4-:R-:W-:Y:S01]  /*0ae0*/  FMUL R42, R17, R16 ;  /* 0x00000010112a7220 */ /* 0x010fe20000400000 */
[----:B------:R-:W-:-:S06]  /*0af0*/  CS2R R16, SRZ ;  /* 0x0000000000107805 */ /* 0x000fcc000001ff00 */
[----:B------:R-:W3:Y:S01]  /*0b00*/  @!P0 LDG.E.128 R16, desc[UR4][R26.64+0x800] ;  /* 0x000800041a108981 */ /* 0x000ee2000c1e1d00 */
[----:B------:R-:W-:-:S05]  /*0b10*/  IMAD.HI R12, R34, 0x42df9bb1, RZ ;  /* 0x42df9bb1220c7827 */ /* 0x000fca00078e02ff */
[----:B------:R-:W-:-:S04]  /*0b20*/  SHF.R.U32.HI R13, RZ, 0x1f, R12 ;  /* 0x0000001fff0d7819 */ /* 0x000fc8000001160c */
[----:B------:R-:W-:Y:S01]  /*0b30*/  LEA.HI.SX32 R13, R12, R13, 0x12 ;  /* 0x0000000d0c0d7211 */ /* 0x000fe200078f92ff */
[----:B------:R-:W-:-:S04]  /*0b40*/  IMAD.HI R12, R32, 0x42df9bb1, RZ ;  /* 0x42df9bb1200c7827 */ /* 0x000fc800078e02ff */
[----:B------:R-:W-:-:S04]  /*0b50*/  IMAD R34, R13, -0xf500, R34 ;  /* 0xffff0b000d227824 */ /* 0x000fc800078e0222 */
[----:B------:R-:W-:Y:S01]  /*0b60*/  IMAD R43, R13, 0x49800, R34 ;  /* 0x000498000d2b7824 */ /* 0x000fe200078e0222 */
[----:B------:R-:W-:-:S04]  /*0b70*/  SHF.R.U32.HI R13, RZ, 0x1f, R12 ;  /* 0x0000001fff0d7819 */ /* 0x000fc8000001160c */
[----:B------:R-:W-:-:S05]  /*0b80*/  LEA.HI.SX32 R13, R12, R13, 0x12 ;  /* 0x0000000d0c0d7211 */ /* 0x000fca00078f92ff */
[----:B------:R-:W-:-:S04]  /*0b90*/  IMAD R32, R13, -0xf500, R32 ;  /* 0xffff0b000d207824 */ /* 0x000fc800078e0220 */
[----:B------:R-:W-:Y:S02]  /*0ba0*/  IMAD R32, R13, 0x49800, R32 ;  /* 0x000498000d207824 */ /* 0x000fe400078e0220 */
[----:B------:R-:W0:Y:S01]  /*0bb0*/  LDC.64 R12, c[0x0][0x238] ;  /* 0x00008e00ff0c7b82 */ /* 0x000e220000000a00 */
[----:B------:R-:W-:Y:S01]  /*0bc0*/  FADD R14, -R33, R14 ;  /* 0x0000000e210e7221 */ /* 0x000fe20000000100 */
[----:B------:R-:W-:Y:S01]  /*0bd0*/  FADD R15, -R24, R15 ;  /* 0x0000000f180f7221 */ /* 0x000fe20000000100 */
[----:B------:R-:W-:Y:S01]  /*0be0*/  FMUL R35, R35, R44 ;  /* 0x0000002c23237220 */ /* 0x000fe20000400000 */
[----:B------:R-:W-:Y:S01]  /*0bf0*/  FMUL R45, R36, R45 ;  /* 0x0000002d242d7220 */ /* 0x000fe20000400000 */
[----:B------:R-:W-:Y:S01]  /*0c00*/  FMUL R37, R37, R14 ;  /* 0x0000000e25257220 */ /* 0x000fe20000400000 */
[----:B------:R-:W-:Y:S01]  /*0c10*/  FMUL R38, R38, R15 ;  /* 0x0000000f26267220 */ /* 0x000fe20000400000 */
[----:B------:R-:W-:Y:S01]  /*0c20*/  FFMA R20, R35, R25, R20 ;  /* 0x0000001923147223 */ /* 0x000fe20000000014 */
[----:B------:R-:W-:Y:S01]  /*0c30*/  FFMA R0, R45, R23, R0 ;  /* 0x000000172d007223 */ /* 0x000fe20000000000 */
[----:B------:R-:W-:Y:S01]  /*0c40*/  FFMA R2, R37, R21, R2 ;  /* 0x0000001525027223 */ /* 0x000fe20000000002 */
[----:B------:R-:W-:-:S02]  /*0c50*/  FFMA R3, R38, R22, R3 ;  /* 0x0000001626037223 */ /* 0x000fc40000000003 */
[----:B------:R-:W-:Y:S02]  /*0c60*/  FSETP.GEU.AND P5, PT, R20, RZ, PT ;  /* 0x000000ff1400720b */ /* 0x000fe40003fae000 */
[----:B------:R-:W-:Y:S02]  /*0c70*/  FSETP.GEU.AND P3, PT, R2, RZ, PT ;  /* 0x000000ff0200720b */ /* 0x000fe40003f6e000 */
[----:B------:R-:W-:Y:S02]  /*0c80*/  FSETP.GEU.AND P2, PT, R3, RZ, PT ;  /* 0x000000ff0300720b */ /* 0x000fe40003f4e000 */
[----:B------:R-:W-:Y:S01]  /*0c90*/  FSETP.GEU.AND P4, PT, R0, RZ, PT ;  /* 0x000000ff0000720b */ /* 0x000fe20003f8e000 */
[----:B0-----:R-:W-:-:S04]  /*0ca0*/  IMAD.WIDE R32, R32, 0x4, R12 ;  /* 0x0000000420207825 */ /* 0x001fc800078e020c */
[----:B------:R-:W-:-:S04]  /*0cb0*/  IMAD.WIDE R12, R43, 0x4, R12 ;  /* 0x000000042b0c7825 */ /* 0x000fc800078e020c */
[----:B---3--:R-:W-:Y:S01]  /*0cc0*/  FADD R16, -R11, R16 ;  /* 0x000000100b107221 */ /* 0x008fe20000000100 */
[----:B------:R-:W-:Y:S01]  /*0cd0*/  FADD R19, -R10, R19 ;  /* 0x000000130a137221 */ /* 0x000fe20000000100 */
[----:B------:R-:W-:Y:S01]  /*0ce0*/  FADD R18, -R9, R18 ;  /* 0x0000001209127221 */ /* 0x000fe20000000100 */
[----:B------:R-:W-:Y:S01]  /*0cf0*/  FADD R17, -R8, R17 ;  /* 0x0000001108117221 */ /* 0x000fe20000000100 */
[----:B------:R-:W-:Y:S01]  /*0d00*/  FMUL R39, R39, R16 ;  /* 0x0000001027277220 */ /* 0x000fe20000400000 */
[----:B------:R-:W-:Y:S01]  /*0d10*/  FMUL R42, R42, R19 ;  /* 0x000000132a2a7220 */ /* 0x000fe20000400000 */
[----:B------:R-:W-:Y:S01]  /*0d20*/  FMUL R41, R41, R18 ;  /* 0x0000001229297220 */ /* 0x000fe20000400000 */
[----:B------:R-:W-:Y:S01]  /*0d30*/  FMUL R40, R40, R17 ;  /* 0x0000001128287220 */ /* 0x000fe20000400000 */
[----:B------:R-:W-:Y:S01]  /*0d40*/  SEL R11, R3, RZ, P2 ;  /* 0x000000ff030b7207 */ /* 0x000fe20001000000 */
[----:B--2---:R-:W-:Y:S01]  /*0d50*/  FFMA R7, R39, R7, R30 ;  /* 0x0000000727077223 */ /* 0x004fe2000000001e */
[----:B------:R-:W-:Y:S01]  /*0d60*/  SEL R10, R2, RZ, P3 ;  /* 0x000000ff020a7207 */ /* 0x000fe20001800000 */
[----:B------:R-:W-:Y:S01]  /*0d70*/  FFMA R6, R42, R6, R31 ;  /* 0x000000062a067223 */ /* 0x000fe2000000001f */
[----:B------:R-:W-:Y:S01]  /*0d80*/  SEL R9, R0, RZ, P4 ;  /* 0x000000ff00097207 */ /* 0x000fe20002000000 */
[----:B------:R-:W-:Y:S01]  /*0d90*/  FFMA R5, R41, R5, R28 ;  /* 0x0000000529057223 */ /* 0x000fe2000000001c */
[----:B------:R-:W-:Y:S01]  /*0da0*/  SEL R8, R20, RZ, P5 ;  /* 0x000000ff14087207 */ /* 0x000fe20002800000 */
[----:B------:R-:W-:Y:S01]  /*0db0*/  FFMA R4, R40, R4, R29 ;  /* 0x0000000428047223 */ /* 0x000fe2000000001d */
[----:B------:R-:W-:-:S02]  /*0dc0*/  FSETP.GEU.AND P4, PT, R7, RZ, PT ;  /* 0x000000ff0700720b */ /* 0x000fc40003f8e000 */
[C---:B------:R-:W-:Y:S01]  /*0dd0*/  FSETP.GEU.AND P2, PT, R5.reuse, RZ, PT ;  /* 0x000000ff0500720b */ /* 0x040fe20003f4e000 */
[----:B------:R0:W-:Y:S01]  /*0de0*/  @!P1 STG.E.128 desc[UR4][R32.64], R8 ;  /* 0x0000000820009986 */ /* 0x0001e2000c101d04 */
[----:B------:R-:W-:Y:S02]  /*0df0*/  FSETP.GEU.AND P1, PT, R6, RZ, PT ;  /* 0x000000ff0600720b */ /* 0x000fe40003f2e000 */
[----:B------:R-:W-:Y:S02]  /*0e00*/  FSETP.GEU.AND P3, PT, R4, RZ, PT ;  /* 0x000000ff0400720b */ /* 0x000fe40003f6e000 */
[----:B------:R-:W-:Y:S02]  /*0e10*/  SEL R19, R6, RZ, P1 ;  /* 0x000000ff06137207 */ /* 0x000fe40000800000 */
[----:B------:R-:W-:Y:S02]  /*0e20*/  SEL R18, R5, RZ, P2 ;  /* 0x000000ff05127207 */ /* 0x000fe40001000000 */
[----:B------:R-:W-:-:S02]  /*0e30*/  SEL R17, R4, RZ, P3 ;  /* 0x000000ff04117207 */ /* 0x000fc40001800000 */
[----:B------:R-:W-:Y:S01]  /*0e40*/  SEL R16, R7, RZ, P4 ;  /* 0x000000ff07107207 */ /* 0x000fe20002000000 */
[----:B0-----:R-:W-:Y:S06]  /*0e50*/  @P0 EXIT ;  /* 0x000000000000094d */ /* 0x001fec0003800000 */
[----:B------:R-:W-:Y:S01]  /*0e60*/  STG.E.128 desc[UR4][R12.64], R16 ;  /* 0x000000100c007986 */ /* 0x000fe2000c101d04 */
[----:B------:R-:W-:Y:S05]  /*0e70*/  EXIT ;  /* 0x000000000000794d */ /* 0x000fea0003800000 */
.L_x_0:
[----:B------:R-:W-:-:S00]  /*0e80*/  BRA `(.L_x_0) ;  /* 0xfffffffc00fc7947 */ /* 0x000fc0000383ffff */
[----:B------:R-:W-:-:S00]  /*0e90*/  NOP ;  /* 0x0000000000007918 */ /* 0x000fc00000000000 */
        /* <DEDUP_REMOVED lines=14> */
.L_x_1:


//--------------------- .nv.global.init           --------------------------
	.section	.nv.global.init,"aw",@progbits
.nv.global.init:
	.type		_$_str,@object
	.size		_$_str,(_$_str_$_2 - _$_str)
_$_str:
        /*0000*/ 	.byte	0x5f, 0x5f, 0x43, 0x55, 0x44, 0x41, 0x5f, 0x46, 0x54, 0x5a, 0x00
	.type		_$_str_$_2,@object
	.size		_$_str_$_2,(.L_1 - _$_str_$_2)
_$_str_$_2:
        /*000b*/ 	.byte	0x5f, 0x5f, 0x43, 0x55, 0x44, 0x41, 0x5f, 0x50, 0x52, 0x45, 0x43, 0x5f, 0x53, 0x51, 0x52, 0x54
        /*001b*/ 	.byte	0x00
.L_1:


//--------------------- .nv.constant0.triton_poi_fused__native_batch_norm_legit_no_training_relu_26 --------------------------
	.section	.nv.constant0.triton_poi_fused__native_batch_norm_legit_no_training_relu_26,"a",@progbits
	.sectionflags	@""
	.align	4
.nv.constant0.triton_poi_fused__native_batch_norm_legit_no_training_relu_26:
	.zero		580
